//
// Generated by NVIDIA NVVM Compiler
//
// Compiler Build ID: CL-36424714
// Cuda compilation tools, release 13.0, V13.0.88
// Based on NVVM 20.0.0
//

.version 9.0
.target sm_100
.address_size 64

	// .globl	_Z6kernelPiiiS_
// _ZZ6kernelPiiiS_E4smem has been demoted

.visible .entry _Z6kernelPiiiS_(
	.param .u64 .ptr .align 1 _Z6kernelPiiiS__param_0,
	.param .u32 _Z6kernelPiiiS__param_1,
	.param .u32 _Z6kernelPiiiS__param_2,
	.param .u64 .ptr .align 1 _Z6kernelPiiiS__param_3
)
{
	.reg .pred 	%p<4>;
	.reg .b32 	%r<34>;
	.reg .b64 	%rd<9>;
	// demoted variable
	.shared .align 4 .b8 _ZZ6kernelPiiiS_E4smem[2048];
	ld.param.u64 	%rd1, [_Z6kernelPiiiS__param_0];
	ld.param.u32 	%r7, [_Z6kernelPiiiS__param_1];
	ld.param.u32 	%r8, [_Z6kernelPiiiS__param_2];
	ld.param.u64 	%rd2, [_Z6kernelPiiiS__param_3];
	mov.u32 	%r10, %ntid.x;
	mov.u32 	%r11, %ctaid.x;
	mul.lo.s32 	%r12, %r10, %r11;
	mov.u32 	%r1, %tid.x;
	add.s32 	%r13, %r12, %r1;
	mov.u32 	%r14, %ntid.y;
	mov.u32 	%r15, %ctaid.y;
	mul.lo.s32 	%r16, %r14, %r15;
	mov.u32 	%r2, %tid.y;
	add.s32 	%r17, %r16, %r2;
	mad.lo.s32 	%r3, %r7, %r17, %r13;
	mad.lo.s32 	%r19, %r2, %r10, %r1;
	div.u32 	%r4, %r19, %r14;
	mul.lo.s32 	%r20, %r4, %r14;
	sub.s32 	%r5, %r19, %r20;
	add.s32 	%r21, %r5, %r16;
	add.s32 	%r22, %r4, %r12;
	mad.lo.s32 	%r6, %r22, %r8, %r21;
	setp.ge.s32 	%p1, %r13, %r7;
	setp.ge.s32 	%p2, %r17, %r8;
	or.pred  	%p3, %p1, %p2;
	@%p3 bra 	$L__BB0_2;
	cvta.to.global.u64 	%rd3, %rd1;
	cvta.to.global.u64 	%rd4, %rd2;
	mul.wide.s32 	%rd5, %r3, 4;
	add.s64 	%rd6, %rd3, %rd5;
	ld.global.u32 	%r23, [%rd6];
	shl.b32 	%r24, %r2, 8;
	mov.u32 	%r25, _ZZ6kernelPiiiS_E4smem;
	add.s32 	%r26, %r25, %r24;
	shl.b32 	%r27, %r1, 2;
	add.s32 	%r28, %r26, %r27;
	st.shared.u32 	[%r28], %r23;
	bar.sync 	0;
	shl.b32 	%r29, %r5, 8;
	add.s32 	%r30, %r25, %r29;
	shl.b32 	%r31, %r4, 2;
	add.s32 	%r32, %r30, %r31;
	ld.shared.u32 	%r33, [%r32];
	mul.wide.s32 	%rd7, %r6, 4;
	add.s64 	%rd8, %rd4, %rd7;
	st.global.u32 	[%rd8], %r33;
$L__BB0_2:
	ret;

}


// ===== COMPILED SASS (sm_100) =====

	.target	sm_100

	.elftype	@"ET_EXEC"


//--------------------- .note.nv.tkinfo           --------------------------
	.section	.note.nv.tkinfo,"",@"SHT_NOTE"
	.sectionflags	@"SHF_NOTE_NV_TKINFO"
	.tkinfo
        /*0018*/ 	.word	0x00000002
        /*0030*/ 	.string	""
        /*0030*/ 	.string	"ptxas"
        /*0030*/ 	.string	"Cuda compilation tools, release 13.0, V13.0.88"
        /*0030*/ 	.string	"Build cuda_13.0.r13.0/compiler.36424714_0"
        /*0030*/ 	.string	"-arch sm_100 -m 64 "



//--------------------- .note.nv.cuinfo           --------------------------
	.section	.note.nv.cuinfo,"",@"SHT_NOTE"
	.sectionflags	@"SHF_NOTE_NV_CUINFO"
        /*0018*/ 	.short	0x0002
        /*001a*/ 	.short	0x0064
        /*001c*/ 	.short	0x0082
	.zero		2


//--------------------- .nv.info                  --------------------------
	.section	.nv.info,"",@"SHT_CUDA_INFO"
	.align	4


	//----- nvinfo : EIATTR_REGCOUNT
	.align		4
        /*0000*/ 	.byte	0x04, 0x2f
        /*0002*/ 	.short	(.L_1 - .L_0)
	.align		4
.L_0:
        /*0004*/ 	.word	index@(_Z6kernelPiiiS_)
        /*0008*/ 	.word	0x0000000e


	//----- nvinfo : EIATTR_FRAME_SIZE
	.align		4
.L_1:
        /*000c*/ 	.byte	0x04, 0x11
        /*000e*/ 	.short	(.L_3 - .L_2)
	.align		4
.L_2:
        /*0010*/ 	.word	index@(_Z6kernelPiiiS_)
        /*0014*/ 	.word	0x00000000


	//----- nvinfo : EIATTR_MIN_STACK_SIZE
	.align		4
.L_3:
        /*0018*/ 	.byte	0x04, 0x12
        /*001a*/ 	.short	(.L_5 - .L_4)
	.align		4
.L_4:
        /*001c*/ 	.word	index@(_Z6kernelPiiiS_)
        /*0020*/ 	.word	0x00000000
.L_5:


//--------------------- .nv.compat                --------------------------
	.section	.nv.compat,"",@"SHT_CUDA_COMPAT_INFO"
	.align	4
        /*0000*/ 	.byte	0x02, 0x09, 0x00, 0x00, 0x02, 0x02, 0x01, 0x00, 0x02, 0x05, 0x05, 0x00, 0x03, 0x07, 0x01, 0x01
        /*0010*/ 	.byte	0x02, 0x03, 0x00, 0x00, 0x02, 0x06, 0x01, 0x00, 0x04, 0x0b, 0x08, 0x00, 0x09, 0x00, 0x00, 0x00
        /*0020*/ 	.byte	0x00, 0x00, 0x00, 0x00


//--------------------- .nv.info._Z6kernelPiiiS_  --------------------------
	.section	.nv.info._Z6kernelPiiiS_,"",@"SHT_CUDA_INFO"
	.sectionflags	@""
	.align	4


	//----- nvinfo : EIATTR_CUDA_API_VERSION
	.align		4
        /*0000*/ 	.byte	0x04, 0x37
        /*0002*/ 	.short	(.L_7 - .L_6)
.L_6:
        /*0004*/ 	.word	0x00000082


	//----- nvinfo : EIATTR_KPARAM_INFO
	.align		4
.L_7:
        /*0008*/ 	.byte	0x04, 0x17
        /*000a*/ 	.short	(.L_9 - .L_8)
.L_8:
        /*000c*/ 	.word	0x00000000
        /*0010*/ 	.short	0x0003
        /*0012*/ 	.short	0x0010
        /*0014*/ 	.byte	0x00, 0xf5, 0x21, 0x00


	//----- nvinfo : EIATTR_KPARAM_INFO
	.align		4
.L_9:
        /*0018*/ 	.byte	0x04, 0x17
        /*001a*/ 	.short	(.L_11 - .L_10)
.L_10:
        /*001c*/ 	.word	0x00000000
        /*0020*/ 	.short	0x0002
        /*0022*/ 	.short	0x000c
        /*0024*/ 	.byte	0x00, 0xf0, 0x11, 0x00


	//----- nvinfo : EIATTR_KPARAM_INFO
	.align		4
.L_11:
        /*0028*/ 	.byte	0x04, 0x17
        /*002a*/ 	.short	(.L_13 - .L_12)
.L_12:
        /*002c*/ 	.word	0x00000000
        /*0030*/ 	.short	0x0001
        /*0032*/ 	.short	0x0008
        /*0034*/ 	.byte	0x00, 0xf0, 0x11, 0x00


	//----- nvinfo : EIATTR_KPARAM_INFO
	.align		4
.L_13:
        /*0038*/ 	.byte	0x04, 0x17
        /*003a*/ 	.short	(.L_15 - .L_14)
.L_14:
        /*003c*/ 	.word	0x00000000
        /*0040*/ 	.short	0x0000
        /*0042*/ 	.short	0x0000
        /*0044*/ 	.byte	0x00, 0xf5, 0x21, 0x00


	//----- nvinfo : EIATTR_SPARSE_MMA_MASK
	.align		4
.L_15:
        /*0048*/ 	.byte	0x03, 0x50
        /*004a*/ 	.short	0x0000


	//----- nvinfo : EIATTR_MAXREG_COUNT
	.align		4
        /*004c*/ 	.byte	0x03, 0x1b
        /*004e*/ 	.short	0x00ff


	//----- nvinfo : EIATTR_NUM_BARRIERS
	.align		4
        /*0050*/ 	.byte	0x02, 0x4c
        /*0052*/ 	.byte	0x01
	.zero		1


	//----- nvinfo : EIATTR_MERCURY_ISA_VERSION
	.align		4
        /*0054*/ 	.byte	0x03, 0x5f
        /*0056*/ 	.short	0x0101


	//----- nvinfo : EIATTR_VRC_CTA_INIT_COUNT
	.align		4
        /*0058*/ 	.byte	0x02, 0x4a
	.zero		1
	.zero		1


	//----- nvinfo : EIATTR_EXIT_INSTR_OFFSETS
	.align		4
        /*005c*/ 	.byte	0x04, 0x1c
        /*005e*/ 	.short	(.L_17 - .L_16)


	//   ....[0]....
.L_16:
        /*0060*/ 	.word	0x00000250


	//   ....[1]....
        /*0064*/ 	.word	0x00000370


	//----- nvinfo : EIATTR_CBANK_PARAM_SIZE
	.align		4
.L_17:
        /*0068*/ 	.byte	0x03, 0x19
        /*006a*/ 	.short	0x0018


	//----- nvinfo : EIATTR_PARAM_CBANK
	.align		4
        /*006c*/ 	.byte	0x04, 0x0a
        /*006e*/ 	.short	(.L_19 - .L_18)
	.align		4
.L_18:
        /*0070*/ 	.word	index@(.nv.constant0._Z6kernelPiiiS_)
        /*0074*/ 	.short	0x0380
        /*0076*/ 	.short	0x0018


	//----- nvinfo : EIATTR_SW_WAR
	.align		4
.L_19:
        /*0078*/ 	.byte	0x04, 0x36
        /*007a*/ 	.short	(.L_21 - .L_20)
.L_20:
        /*007c*/ 	.word	0x00000008
.L_21:


//--------------------- .nv.callgraph             --------------------------
	.section	.nv.callgraph,"",@"SHT_CUDA_CALLGRAPH"
	.align	4
	.sectionentsize	8
	.align		4
        /*0000*/ 	.word	0x00000000
	.align		4
        /*0004*/ 	.word	0xffffffff
	.align		4
        /*0008*/ 	.word	0x00000000
	.align		4
        /*000c*/ 	.word	0xfffffffe
	.align		4
        /*0010*/ 	.word	0x00000000
	.align		4
        /*0014*/ 	.word	0xfffffffd
	.align		4
        /*0018*/ 	.word	0x00000000
	.align		4
        /*001c*/ 	.word	0xfffffffc


//--------------------- .text._Z6kernelPiiiS_     --------------------------
	.section	.text._Z6kernelPiiiS_,"ax",@progbits
	.align	128
        .global         _Z6kernelPiiiS_
        .type           _Z6kernelPiiiS_,@function
        .size           _Z6kernelPiiiS_,(.L_x_1 - _Z6kernelPiiiS_)
        .other          _Z6kernelPiiiS_,@"STO_CUDA_ENTRY STV_DEFAULT"
_Z6kernelPiiiS_:
.text._Z6kernelPiiiS_:
[----:B------:R-:W-:Y:S01]  /*0000*/  LDC R1, c[0x0][0x37c] ;  /* 0x0000df00ff017b82 */ /* 0x000fe20000000800 */
[----:B------:R-:W0:Y:S01]  /*0010*/  LDCU UR4, c[0x0][0x360] ;  /* 0x00006c00ff0477ac */ /* 0x000e220008000800 */
[----:B------:R-:W0:Y:S01]  /*0020*/  S2R R0, SR_TID.X ;  /* 0x0000000000007919 */ /* 0x000e220000002100 */
[----:B------:R-:W1:Y:S01]  /*0030*/  LDCU UR5, c[0x0][0x364] ;  /* 0x00006c80ff0577ac */ /* 0x000e620008000800 */
[----:B------:R-:W0:Y:S01]  /*0040*/  S2R R9, SR_TID.Y ;  /* 0x0000000000097919 */ /* 0x000e220000002200 */
[----:B------:R-:W2:Y:S01]  /*0050*/  LDCU.64 UR6, c[0x0][0x388] ;  /* 0x00007100ff0677ac */ /* 0x000ea20008000a00 */
[----:B-1----:R-:W1:Y:S01]  /*0060*/  I2F.U32.RP R5, UR5 ;  /* 0x0000000500057d06 */ /* 0x002e620008209000 */
[----:B------:R-:W-:-:S07]  /*0070*/  ISETP.NE.U32.AND P2, PT, RZ, UR5, PT ;  /* 0x00000005ff007c0c */ /* 0x000fce000bf45070 */
[----:B-1----:R-:W1:Y:S01]  /*0080*/  MUFU.RCP R5, R5 ;  /* 0x0000000500057308 */ /* 0x002e620000001000 */
[----:B0-----:R-:W-:Y:S01]  /*0090*/  IMAD R4, R9, UR4, R0 ;  /* 0x0000000409047c24 */ /* 0x001fe2000f8e0200 */
[----:B-1----:R-:W-:Y:S02]  /*00a0*/  IADD3 R2, PT, PT, R5, 0xffffffe, RZ ;  /* 0x0ffffffe05027810 */ /* 0x002fe40007ffe0ff */
[----:B------:R-:W0:Y:S04]  /*00b0*/  S2R R5, SR_CTAID.X ;  /* 0x0000000000057919 */ /* 0x000e280000002500 */
[----:B------:R1:W3:Y:S02]  /*00c0*/  F2I.FTZ.U32.TRUNC.NTZ R3, R2 ;  /* 0x0000000200037305 */ /* 0x0002e4000021f000 */
[----:B-1----:R-:W-:Y:S01]  /*00d0*/  HFMA2 R2, -RZ, RZ, 0, 0 ;  /* 0x00000000ff027431 */ /* 0x002fe200000001ff */
[----:B---3--:R-:W-:-:S05]  /*00e0*/  IADD3 R7, PT, PT, RZ, -R3, RZ ;  /* 0x80000003ff077210 */ /* 0x008fca0007ffe0ff */
[----:B------:R-:W-:-:S04]  /*00f0*/  IMAD R7, R7, UR5, RZ ;  /* 0x0000000507077c24 */ /* 0x000fc8000f8e02ff */
[----:B------:R-:W-:Y:S02]  /*0100*/  IMAD.HI.U32 R3, R3, R7, R2 ;  /* 0x0000000703037227 */ /* 0x000fe400078e0002 */
[----:B------:R-:W1:Y:S04]  /*0110*/  S2R R7, SR_CTAID.Y ;  /* 0x0000000000077919 */ /* 0x000e680000002600 */
[----:B------:R-:W-:-:S04]  /*0120*/  IMAD.HI.U32 R6, R3, R4, RZ ;  /* 0x0000000403067227 */ /* 0x000fc800078e00ff */
[----:B0-----:R-:W-:Y:S01]  /*0130*/  IMAD R2, R5, UR4, R0 ;  /* 0x0000000405027c24 */ /* 0x001fe2000f8e0200 */
[----:B------:R-:W-:-:S05]  /*0140*/  IADD3 R3, PT, PT, -R6, RZ, RZ ;  /* 0x000000ff06037210 */ /* 0x000fca0007ffe1ff */
[----:B------:R-:W-:-:S05]  /*0150*/  IMAD R3, R3, UR5, R4 ;  /* 0x0000000503037c24 */ /* 0x000fca000f8e0204 */
[----:B------:R-:W-:-:S13]  /*0160*/  ISETP.GE.U32.AND P0, PT, R3, UR5, PT ;  /* 0x0000000503007c0c */ /* 0x000fda000bf06070 */
[----:B------:R-:W-:Y:S01]  /*0170*/  @P0 VIADD R3, R3, -UR5 ;  /* 0x8000000503030c36 */ /* 0x000fe20008000000 */
[----:B------:R-:W-:-:S04]  /*0180*/  @P0 IADD3 R6, PT, PT, R6, 0x1, RZ ;  /* 0x0000000106060810 */ /* 0x000fc80007ffe0ff */
[----:B------:R-:W-:Y:S01]  /*0190*/  ISETP.GE.U32.AND P1, PT, R3, UR5, PT ;  /* 0x0000000503007c0c */ /* 0x000fe2000bf26070 */
[----:B-1----:R-:W-:-:S05]  /*01a0*/  IMAD R3, R7, UR5, R9 ;  /* 0x0000000507037c24 */ /* 0x002fca000f8e0209 */
[----:B--2---:R-:W-:-:S04]  /*01b0*/  ISETP.GE.AND P0, PT, R3, UR7, PT ;  /* 0x0000000703007c0c */ /* 0x004fc8000bf06270 */
[----:B------:R-:W-:-:S03]  /*01c0*/  ISETP.GE.OR P0, PT, R2, UR6, P0 ;  /* 0x0000000602007c0c */ /* 0x000fc60008706670 */
[----:B------:R-:W-:Y:S02]  /*01d0*/  @P1 IADD3 R6, PT, PT, R6, 0x1, RZ ;  /* 0x0000000106061810 */ /* 0x000fe40007ffe0ff */
[----:B------:R-:W-:-:S05]  /*01e0*/  @!P2 LOP3.LUT R6, RZ, UR5, RZ, 0x33, !PT ;  /* 0x00000005ff06ac12 */ /* 0x000fca000f8e33ff */
[--C-:B------:R-:W-:Y:S02]  /*01f0*/  IMAD.MOV R11, RZ, RZ, -R6.reuse ;  /* 0x000000ffff0b7224 */ /* 0x100fe400078e0a06 */
[----:B------:R-:W-:Y:S02]  /*0200*/  IMAD R8, R5, UR4, R6 ;  /* 0x0000000405087c24 */ /* 0x000fe4000f8e0206 */
[----:B------:R-:W-:Y:S02]  /*0210*/  IMAD R4, R11, UR5, R4 ;  /* 0x000000050b047c24 */ /* 0x000fe4000f8e0204 */
[----:B------:R-:W-:Y:S02]  /*0220*/  IMAD R5, R3, UR6, R2 ;  /* 0x0000000603057c24 */ /* 0x000fe4000f8e0202 */
[----:B------:R-:W-:-:S04]  /*0230*/  IMAD R7, R7, UR5, R4 ;  /* 0x0000000507077c24 */ /* 0x000fc8000f8e0204 */
[----:B------:R-:W-:Y:S01]  /*0240*/  IMAD R7, R8, UR7, R7 ;  /* 0x0000000708077c24 */ /* 0x000fe2000f8e0207 */
[----:B------:R-:W-:Y:S06]  /*0250*/  @P0 EXIT ;  /* 0x000000000000094d */ /* 0x000fec0003800000 */
[----:B------:R-:W0:Y:S01]  /*0260*/  LDC.64 R2, c[0x0][0x380] ;  /* 0x0000e000ff027b82 */ /* 0x000e220000000a00 */
[----:B------:R-:W1:Y:S01]  /*0270*/  LDCU.64 UR6, c[0x0][0x358] ;  /* 0x00006b00ff0677ac */ /* 0x000e620008000a00 */
[----:B0-----:R-:W-:-:S05]  /*0280*/  IMAD.WIDE R2, R5, 0x4, R2 ;  /* 0x0000000405027825 */ /* 0x001fca00078e0202 */
[----:B-1----:R0:W2:Y:S01]  /*0290*/  LDG.E R5, desc[UR6][R2.64] ;  /* 0x0000000602057981 */ /* 0x0020a2000c1e1900 */
[----:B------:R-:W1:Y:S01]  /*02a0*/  S2UR UR5, SR_CgaCtaId ;  /* 0x00000000000579c3 */ /* 0x000e620000008800 */
[----:B------:R-:W-:-:S07]  /*02b0*/  UMOV UR4, 0x400 ;  /* 0x0000040000047882 */ /* 0x000fce0000000000 */
[----:B0-----:R-:W0:Y:S01]  /*02c0*/  LDC.64 R2, c[0x0][0x390] ;  /* 0x0000e400ff027b82 */ /* 0x001e220000000a00 */
[----:B-1----:R-:W-:-:S06]  /*02d0*/  ULEA UR4, UR5, UR4, 0x18 ;  /* 0x0000000405047291 */ /* 0x002fcc000f8ec0ff */
[----:B------:R-:W-:Y:S02]  /*02e0*/  LEA R9, R9, UR4, 0x8 ;  /* 0x0000000409097c11 */ /* 0x000fe4000f8e40ff */
[----:B------:R-:W-:Y:S01]  /*02f0*/  LEA R11, R4, UR4, 0x8 ;  /* 0x00000004040b7c11 */ /* 0x000fe2000f8e40ff */
[----:B0-----:R-:W-:Y:S01]  /*0300*/  IMAD.WIDE R2, R7, 0x4, R2 ;  /* 0x0000000407027825 */ /* 0x001fe200078e0202 */
[----:B------:R-:W-:Y:S02]  /*0310*/  LEA R0, R0, R9, 0x2 ;  /* 0x0000000900007211 */ /* 0x000fe400078e10ff */
[----:B------:R-:W-:-:S03]  /*0320*/  LEA R11, R6, R11, 0x2 ;  /* 0x0000000b060b7211 */ /* 0x000fc600078e10ff */
[----:B--2---:R-:W-:Y:S01]  /*0330*/  STS [R0], R5 ;  /* 0x0000000500007388 */ /* 0x004fe20000000800 */
[----:B------:R-:W-:Y:S06]  /*0340*/  BAR.SYNC.DEFER_BLOCKING 0x0 ;  /* 0x0000000000007b1d */ /* 0x000fec0000010000 */
[----:B------:R-:W0:Y:S04]  /*0350*/  LDS R11, [R11] ;  /* 0x000000000b0b7984 */ /* 0x000e280000000800 */
[----:B0-----:R-:W-:Y:S01]  /*0360*/  STG.E desc[UR6][R2.64], R11 ;  /* 0x0000000b02007986 */ /* 0x001fe2000c101906 */
[----:B------:R-:W-:Y:S05]  /*0370*/  EXIT ;  /* 0x000000000000794d */ /* 0x000fea0003800000 */
.L_x_0:
[----:B------:R-:W-:-:S00]  /*0380*/  BRA `(.L_x_0) ;  /* 0xfffffffc00fc7947 */ /* 0x000fc0000383ffff */
[----:B------:R-:W-:-:S00]  /*0390*/  NOP ;  /* 0x0000000000007918 */ /* 0x000fc00000000000 */
        /* <DEDUP_REMOVED lines=14> */
.L_x_1:


//--------------------- .nv.shared._Z6kernelPiiiS_ --------------------------
	.section	.nv.shared._Z6kernelPiiiS_,"aw",@nobits
	.sectionflags	@""
	.align	4
.nv.shared._Z6kernelPiiiS_:
	.zero		3072


//--------------------- .nv.shared.reserved.0     --------------------------
	.section	.nv.shared.reserved.0,"aw",@nobits
	.weak		__nv_reservedSMEM_offset_0_alias
	.size		__nv_reservedSMEM_offset_0_alias, 0, 64
	.other		__nv_reservedSMEM_offset_0_alias,@"STO_CUDA_RESERVED_SHARED STV_DEFAULT"
__nv_reservedSMEM_offset_0_alias:
	.zero		0
	.zero		64


//--------------------- .nv.constant0._Z6kernelPiiiS_ --------------------------
	.section	.nv.constant0._Z6kernelPiiiS_,"a",@progbits
	.sectionflags	@""
	.align	4
.nv.constant0._Z6kernelPiiiS_:
	.zero		920


//--------------------- SYMBOLS --------------------------

	.type		.nv.reservedSmem.offset0,@object
	.size		.nv.reservedSmem.offset0,0x4
	.type		.nv.reservedSmem.cap,@object
	.size		.nv.reservedSmem.cap,0x4
